//
// Generated by NVIDIA NVVM Compiler
//
// Compiler Build ID: CL-36424714
// Cuda compilation tools, release 13.0, V13.0.88
// Based on NVVM 20.0.0
//

.version 9.0
.target sm_100
.address_size 64

	// .globl	_Z4AddNPfS_S_PiS0_

.visible .entry _Z4AddNPfS_S_PiS0_(
	.param .u64 .ptr .align 1 _Z4AddNPfS_S_PiS0__param_0,
	.param .u64 .ptr .align 1 _Z4AddNPfS_S_PiS0__param_1,
	.param .u64 .ptr .align 1 _Z4AddNPfS_S_PiS0__param_2,
	.param .u64 .ptr .align 1 _Z4AddNPfS_S_PiS0__param_3,
	.param .u64 .ptr .align 1 _Z4AddNPfS_S_PiS0__param_4
)
{
	.reg .pred 	%p<4>;
	.reg .b32 	%r<14>;
	.reg .b32 	%f<4>;
	.reg .b64 	%rd<15>;

	ld.param.u64 	%rd1, [_Z4AddNPfS_S_PiS0__param_0];
	ld.param.u64 	%rd2, [_Z4AddNPfS_S_PiS0__param_1];
	ld.param.u64 	%rd3, [_Z4AddNPfS_S_PiS0__param_2];
	ld.param.u64 	%rd4, [_Z4AddNPfS_S_PiS0__param_3];
	ld.param.u64 	%rd5, [_Z4AddNPfS_S_PiS0__param_4];
	cvta.to.global.u64 	%rd6, %rd4;
	cvta.to.global.u64 	%rd7, %rd5;
	mov.u32 	%r2, %ctaid.x;
	mov.u32 	%r3, %ntid.x;
	mov.u32 	%r4, %tid.x;
	mad.lo.s32 	%r5, %r2, %r3, %r4;
	mov.u32 	%r7, %ctaid.y;
	mov.u32 	%r8, %ntid.y;
	mov.u32 	%r9, %tid.y;
	mad.lo.s32 	%r10, %r7, %r8, %r9;
	ld.global.u32 	%r11, [%rd7];
	mad.lo.s32 	%r1, %r11, %r10, %r5;
	ld.global.u32 	%r13, [%rd6];
	setp.ge.s32 	%p1, %r10, %r13;
	setp.ge.s32 	%p2, %r5, %r11;
	or.pred  	%p3, %p1, %p2;
	@%p3 bra 	$L__BB0_2;
	cvta.to.global.u64 	%rd8, %rd1;
	cvta.to.global.u64 	%rd9, %rd2;
	cvta.to.global.u64 	%rd10, %rd3;
	mul.wide.s32 	%rd11, %r1, 4;
	add.s64 	%rd12, %rd8, %rd11;
	ld.global.f32 	%f1, [%rd12];
	add.s64 	%rd13, %rd9, %rd11;
	ld.global.f32 	%f2, [%rd13];
	add.f32 	%f3, %f1, %f2;
	add.s64 	%rd14, %rd10, %rd11;
	st.global.f32 	[%rd14], %f3;
$L__BB0_2:
	ret;

}


// ===== COMPILED SASS (sm_100) =====

	.target	sm_100

	.elftype	@"ET_EXEC"


//--------------------- .note.nv.tkinfo           --------------------------
	.section	.note.nv.tkinfo,"",@"SHT_NOTE"
	.sectionflags	@"SHF_NOTE_NV_TKINFO"
	.tkinfo
        /*0018*/ 	.word	0x00000002
        /*0030*/ 	.string	""
        /*0030*/ 	.string	"ptxas"
        /*0030*/ 	.string	"Cuda compilation tools, release 13.0, V13.0.88"
        /*0030*/ 	.string	"Build cuda_13.0.r13.0/compiler.36424714_0"
        /*0030*/ 	.string	"-arch sm_100 -m 64 "



//--------------------- .note.nv.cuinfo           --------------------------
	.section	.note.nv.cuinfo,"",@"SHT_NOTE"
	.sectionflags	@"SHF_NOTE_NV_CUINFO"
        /*0018*/ 	.short	0x0002
        /*001a*/ 	.short	0x0064
        /*001c*/ 	.short	0x0082
	.zero		2


//--------------------- .nv.info                  --------------------------
	.section	.nv.info,"",@"SHT_CUDA_INFO"
	.align	4


	//----- nvinfo : EIATTR_REGCOUNT
	.align		4
        /*0000*/ 	.byte	0x04, 0x2f
        /*0002*/ 	.short	(.L_1 - .L_0)
	.align		4
.L_0:
        /*0004*/ 	.word	index@(_Z4AddNPfS_S_PiS0_)
        /*0008*/ 	.word	0x0000000e


	//----- nvinfo : EIATTR_FRAME_SIZE
	.align		4
.L_1:
        /*000c*/ 	.byte	0x04, 0x11
        /*000e*/ 	.short	(.L_3 - .L_2)
	.align		4
.L_2:
        /*0010*/ 	.word	index@(_Z4AddNPfS_S_PiS0_)
        /*0014*/ 	.word	0x00000000


	//----- nvinfo : EIATTR_MIN_STACK_SIZE
	.align		4
.L_3:
        /*0018*/ 	.byte	0x04, 0x12
        /*001a*/ 	.short	(.L_5 - .L_4)
	.align		4
.L_4:
        /*001c*/ 	.word	index@(_Z4AddNPfS_S_PiS0_)
        /*0020*/ 	.word	0x00000000
.L_5:


//--------------------- .nv.compat                --------------------------
	.section	.nv.compat,"",@"SHT_CUDA_COMPAT_INFO"
	.align	4
        /*0000*/ 	.byte	0x02, 0x09, 0x00, 0x00, 0x02, 0x02, 0x01, 0x00, 0x02, 0x05, 0x05, 0x00, 0x03, 0x07, 0x01, 0x01
        /*0010*/ 	.byte	0x02, 0x03, 0x00, 0x00, 0x02, 0x06, 0x01, 0x00, 0x04, 0x0b, 0x08, 0x00, 0x09, 0x00, 0x00, 0x00
        /*0020*/ 	.byte	0x00, 0x00, 0x00, 0x00


//--------------------- .nv.info._Z4AddNPfS_S_PiS0_ --------------------------
	.section	.nv.info._Z4AddNPfS_S_PiS0_,"",@"SHT_CUDA_INFO"
	.sectionflags	@""
	.align	4


	//----- nvinfo : EIATTR_CUDA_API_VERSION
	.align		4
        /*0000*/ 	.byte	0x04, 0x37
        /*0002*/ 	.short	(.L_7 - .L_6)
.L_6:
        /*0004*/ 	.word	0x00000082


	//----- nvinfo : EIATTR_KPARAM_INFO
	.align		4
.L_7:
        /*0008*/ 	.byte	0x04, 0x17
        /*000a*/ 	.short	(.L_9 - .L_8)
.L_8:
        /*000c*/ 	.word	0x00000000
        /*0010*/ 	.short	0x0004
        /*0012*/ 	.short	0x0020
        /*0014*/ 	.byte	0x00, 0xf5, 0x21, 0x00


	//----- nvinfo : EIATTR_KPARAM_INFO
	.align		4
.L_9:
        /*0018*/ 	.byte	0x04, 0x17
        /*001a*/ 	.short	(.L_11 - .L_10)
.L_10:
        /*001c*/ 	.word	0x00000000
        /*0020*/ 	.short	0x0003
        /*0022*/ 	.short	0x0018
        /*0024*/ 	.byte	0x00, 0xf5, 0x21, 0x00


	//----- nvinfo : EIATTR_KPARAM_INFO
	.align		4
.L_11:
        /*0028*/ 	.byte	0x04, 0x17
        /*002a*/ 	.short	(.L_13 - .L_12)
.L_12:
        /*002c*/ 	.word	0x00000000
        /*0030*/ 	.short	0x0002
        /*0032*/ 	.short	0x0010
        /*0034*/ 	.byte	0x00, 0xf5, 0x21, 0x00


	//----- nvinfo : EIATTR_KPARAM_INFO
	.align		4
.L_13:
        /*0038*/ 	.byte	0x04, 0x17
        /*003a*/ 	.short	(.L_15 - .L_14)
.L_14:
        /*003c*/ 	.word	0x00000000
        /*0040*/ 	.short	0x0001
        /*0042*/ 	.short	0x0008
        /*0044*/ 	.byte	0x00, 0xf5, 0x21, 0x00


	//----- nvinfo : EIATTR_KPARAM_INFO
	.align		4
.L_15:
        /*0048*/ 	.byte	0x04, 0x17
        /*004a*/ 	.short	(.L_17 - .L_16)
.L_16:
        /*004c*/ 	.word	0x00000000
        /*0050*/ 	.short	0x0000
        /*0052*/ 	.short	0x0000
        /*0054*/ 	.byte	0x00, 0xf5, 0x21, 0x00


	//----- nvinfo : EIATTR_SPARSE_MMA_MASK
	.align		4
.L_17:
        /*0058*/ 	.byte	0x03, 0x50
        /*005a*/ 	.short	0x0000


	//----- nvinfo : EIATTR_MAXREG_COUNT
	.align		4
        /*005c*/ 	.byte	0x03, 0x1b
        /*005e*/ 	.short	0x00ff


	//----- nvinfo : EIATTR_MERCURY_ISA_VERSION
	.align		4
        /*0060*/ 	.byte	0x03, 0x5f
        /*0062*/ 	.short	0x0101


	//----- nvinfo : EIATTR_VRC_CTA_INIT_COUNT
	.align		4
        /*0064*/ 	.byte	0x02, 0x4a
	.zero		1
	.zero		1


	//----- nvinfo : EIATTR_EXIT_INSTR_OFFSETS
	.align		4
        /*0068*/ 	.byte	0x04, 0x1c
        /*006a*/ 	.short	(.L_19 - .L_18)


	//   ....[0]....
.L_18:
        /*006c*/ 	.word	0x00000100


	//   ....[1]....
        /*0070*/ 	.word	0x000001c0


	//----- nvinfo : EIATTR_CBANK_PARAM_SIZE
	.align		4
.L_19:
        /*0074*/ 	.byte	0x03, 0x19
        /*0076*/ 	.short	0x0028


	//----- nvinfo : EIATTR_PARAM_CBANK
	.align		4
        /*0078*/ 	.byte	0x04, 0x0a
        /*007a*/ 	.short	(.L_21 - .L_20)
	.align		4
.L_20:
        /*007c*/ 	.word	index@(.nv.constant0._Z4AddNPfS_S_PiS0_)
        /*0080*/ 	.short	0x0380
        /*0082*/ 	.short	0x0028


	//----- nvinfo : EIATTR_SW_WAR
	.align		4
.L_21:
        /*0084*/ 	.byte	0x04, 0x36
        /*0086*/ 	.short	(.L_23 - .L_22)
.L_22:
        /*0088*/ 	.word	0x00000008
.L_23:


//--------------------- .nv.callgraph             --------------------------
	.section	.nv.callgraph,"",@"SHT_CUDA_CALLGRAPH"
	.align	4
	.sectionentsize	8
	.align		4
        /*0000*/ 	.word	0x00000000
	.align		4
        /*0004*/ 	.word	0xffffffff
	.align		4
        /*0008*/ 	.word	0x00000000
	.align		4
        /*000c*/ 	.word	0xfffffffe
	.align		4
        /*0010*/ 	.word	0x00000000
	.align		4
        /*0014*/ 	.word	0xfffffffd
	.align		4
        /*0018*/ 	.word	0x00000000
	.align		4
        /*001c*/ 	.word	0xfffffffc


//--------------------- .text._Z4AddNPfS_S_PiS0_  --------------------------
	.section	.text._Z4AddNPfS_S_PiS0_,"ax",@progbits
	.align	128
        .global         _Z4AddNPfS_S_PiS0_
        .type           _Z4AddNPfS_S_PiS0_,@function
        .size           _Z4AddNPfS_S_PiS0_,(.L_x_1 - _Z4AddNPfS_S_PiS0_)
        .other          _Z4AddNPfS_S_PiS0_,@"STO_CUDA_ENTRY STV_DEFAULT"
_Z4AddNPfS_S_PiS0_:
.text._Z4AddNPfS_S_PiS0_:
[----:B------:R-:W-:Y:S08]  /*0000*/  LDC R1, c[0x0][0x37c] ;  /* 0x0000df00ff017b82 */ /* 0x000ff00000000800 */
[----:B------:R-:W0:Y:S01]  /*0010*/  LDC.64 R2, c[0x0][0x3a0] ;  /* 0x0000e800ff027b82 */ /* 0x000e220000000a00 */
[----:B------:R-:W0:Y:S07]  /*0020*/  LDCU.64 UR4, c[0x0][0x358] ;  /* 0x00006b00ff0477ac */ /* 0x000e2e0008000a00 */
[----:B------:R-:W1:Y:S01]  /*0030*/  LDC.64 R4, c[0x0][0x398] ;  /* 0x0000e600ff047b82 */ /* 0x000e620000000a00 */
[----:B0-----:R-:W2:Y:S04]  /*0040*/  LDG.E R9, desc[UR4][R2.64] ;  /* 0x0000000402097981 */ /* 0x001ea8000c1e1900 */
[----:B-1----:R-:W3:Y:S03]  /*0050*/  LDG.E R4, desc[UR4][R4.64] ;  /* 0x0000000404047981 */ /* 0x002ee6000c1e1900 */
[----:B------:R-:W0:Y:S01]  /*0060*/  S2UR UR6, SR_CTAID.X ;  /* 0x00000000000679c3 */ /* 0x000e220000002500 */
[----:B------:R-:W0:Y:S01]  /*0070*/  S2R R7, SR_TID.X ;  /* 0x0000000000077919 */ /* 0x000e220000002100 */
[----:B------:R-:W1:Y:S06]  /*0080*/  S2R R11, SR_TID.Y ;  /* 0x00000000000b7919 */ /* 0x000e6c0000002200 */
[----:B------:R-:W0:Y:S08]  /*0090*/  LDC R0, c[0x0][0x360] ;  /* 0x0000d800ff007b82 */ /* 0x000e300000000800 */
[----:B------:R-:W1:Y:S08]  /*00a0*/  S2UR UR7, SR_CTAID.Y ;  /* 0x00000000000779c3 */ /* 0x000e700000002600 */
[----:B------:R-:W1:Y:S01]  /*00b0*/  LDC R6, c[0x0][0x364] ;  /* 0x0000d900ff067b82 */ /* 0x000e620000000800 */
[----:B0-----:R-:W-:-:S02]  /*00c0*/  IMAD R0, R0, UR6, R7 ;  /* 0x0000000600007c24 */ /* 0x001fc4000f8e0207 */
[----:B-1----:R-:W-:-:S03]  /*00d0*/  IMAD R7, R6, UR7, R11 ;  /* 0x0000000706077c24 */ /* 0x002fc6000f8e020b */
[----:B--2---:R-:W-:-:S04]  /*00e0*/  ISETP.GE.AND P0, PT, R0, R9, PT ;  /* 0x000000090000720c */ /* 0x004fc80003f06270 */
[----:B---3--:R-:W-:-:S13]  /*00f0*/  ISETP.GE.OR P0, PT, R7, R4, P0 ;  /* 0x000000040700720c */ /* 0x008fda0000706670 */
[----:B------:R-:W-:Y:S05]  /*0100*/  @P0 EXIT ;  /* 0x000000000000094d */ /* 0x000fea0003800000 */
[----:B------:R-:W0:Y:S01]  /*0110*/  LDC.64 R2, c[0x0][0x380] ;  /* 0x0000e000ff027b82 */ /* 0x000e220000000a00 */
[----:B------:R-:W-:-:S07]  /*0120*/  IMAD R9, R7, R9, R0 ;  /* 0x0000000907097224 */ /* 0x000fce00078e0200 */
[----:B------:R-:W1:Y:S08]  /*0130*/  LDC.64 R4, c[0x0][0x388] ;  /* 0x0000e200ff047b82 */ /* 0x000e700000000a00 */
[----:B------:R-:W2:Y:S01]  /*0140*/  LDC.64 R6, c[0x0][0x390] ;  /* 0x0000e400ff067b82 */ /* 0x000ea20000000a00 */
[----:B0-----:R-:W-:-:S06]  /*0150*/  IMAD.WIDE R2, R9, 0x4, R2 ;  /* 0x0000000409027825 */ /* 0x001fcc00078e0202 */
[----:B------:R-:W3:Y:S01]  /*0160*/  LDG.E R2, desc[UR4][R2.64] ;  /* 0x0000000402027981 */ /* 0x000ee2000c1e1900 */
[----:B-1----:R-:W-:-:S06]  /*0170*/  IMAD.WIDE R4, R9, 0x4, R4 ;  /* 0x0000000409047825 */ /* 0x002fcc00078e0204 */
[----:B------:R-:W3:Y:S01]  /*0180*/  LDG.E R5, desc[UR4][R4.64] ;  /* 0x0000000404057981 */ /* 0x000ee2000c1e1900 */
[----:B--2---:R-:W-:-:S04]  /*0190*/  IMAD.WIDE R6, R9, 0x4, R6 ;  /* 0x0000000409067825 */ /* 0x004fc800078e0206 */
[----:B---3--:R-:W-:-:S05]  /*01a0*/  FADD R9, R2, R5 ;  /* 0x0000000502097221 */ /* 0x008fca0000000000 */
[----:B------:R-:W-:Y:S01]  /*01b0*/  STG.E desc[UR4][R6.64], R9 ;  /* 0x0000000906007986 */ /* 0x000fe2000c101904 */
[----:B------:R-:W-:Y:S05]  /*01c0*/  EXIT ;  /* 0x000000000000794d */ /* 0x000fea0003800000 */
.L_x_0:
[----:B------:R-:W-:-:S00]  /*01d0*/  BRA `(.L_x_0) ;  /* 0xfffffffc00fc7947 */ /* 0x000fc0000383ffff */
[----:B------:R-:W-:-:S00]  /*01e0*/  NOP ;  /* 0x0000000000007918 */ /* 0x000fc00000000000 */
        /* <DEDUP_REMOVED lines=9> */
.L_x_1:


//--------------------- .nv.shared.reserved.0     --------------------------
	.section	.nv.shared.reserved.0,"aw",@nobits
	.weak		__nv_reservedSMEM_offset_0_alias
	.size		__nv_reservedSMEM_offset_0_alias, 0, 64
	.other		__nv_reservedSMEM_offset_0_alias,@"STO_CUDA_RESERVED_SHARED STV_DEFAULT"
__nv_reservedSMEM_offset_0_alias:
	.zero		0
	.zero		64


//--------------------- .nv.constant0._Z4AddNPfS_S_PiS0_ --------------------------
	.section	.nv.constant0._Z4AddNPfS_S_PiS0_,"a",@progbits
	.sectionflags	@""
	.align	4
.nv.constant0._Z4AddNPfS_S_PiS0_:
	.zero		936


//--------------------- SYMBOLS --------------------------

	.type		.nv.reservedSmem.offset0,@object
	.size		.nv.reservedSmem.offset0,0x4
